//
// Generated by NVIDIA NVVM Compiler
//
// Compiler Build ID: CL-36424714
// Cuda compilation tools, release 13.0, V13.0.88
// Based on NVVM 20.0.0
//

.version 9.0
.target sm_100
.address_size 64

	// .globl	_Z25gpu_global_queuing_kernelPiS_S_S_S_jS_
// _ZZ24gpu_block_queuing_kernelPiS_S_S_S_jS_E11block_queue has been demoted
// _ZZ24gpu_block_queuing_kernelPiS_S_S_S_jS_E18block_queue_number has been demoted
// _ZZ24gpu_block_queuing_kernelPiS_S_S_S_jS_E14global_queue_i has been demoted

.visible .entry _Z25gpu_global_queuing_kernelPiS_S_S_S_jS_(
	.param .u64 .ptr .align 1 _Z25gpu_global_queuing_kernelPiS_S_S_S_jS__param_0,
	.param .u64 .ptr .align 1 _Z25gpu_global_queuing_kernelPiS_S_S_S_jS__param_1,
	.param .u64 .ptr .align 1 _Z25gpu_global_queuing_kernelPiS_S_S_S_jS__param_2,
	.param .u64 .ptr .align 1 _Z25gpu_global_queuing_kernelPiS_S_S_S_jS__param_3,
	.param .u64 .ptr .align 1 _Z25gpu_global_queuing_kernelPiS_S_S_S_jS__param_4,
	.param .u32 _Z25gpu_global_queuing_kernelPiS_S_S_S_jS__param_5,
	.param .u64 .ptr .align 1 _Z25gpu_global_queuing_kernelPiS_S_S_S_jS__param_6
)
{
	.reg .pred 	%p<6>;
	.reg .b32 	%r<21>;
	.reg .b64 	%rd<23>;

	ld.param.u64 	%rd8, [_Z25gpu_global_queuing_kernelPiS_S_S_S_jS__param_0];
	ld.param.u64 	%rd9, [_Z25gpu_global_queuing_kernelPiS_S_S_S_jS__param_1];
	ld.param.u64 	%rd10, [_Z25gpu_global_queuing_kernelPiS_S_S_S_jS__param_2];
	ld.param.u64 	%rd11, [_Z25gpu_global_queuing_kernelPiS_S_S_S_jS__param_3];
	ld.param.u64 	%rd12, [_Z25gpu_global_queuing_kernelPiS_S_S_S_jS__param_4];
	ld.param.u32 	%r10, [_Z25gpu_global_queuing_kernelPiS_S_S_S_jS__param_5];
	ld.param.u64 	%rd13, [_Z25gpu_global_queuing_kernelPiS_S_S_S_jS__param_6];
	mov.u32 	%r1, %ntid.x;
	mov.u32 	%r11, %ctaid.x;
	mov.u32 	%r12, %tid.x;
	mad.lo.s32 	%r19, %r1, %r11, %r12;
	setp.ge.u32 	%p1, %r19, %r10;
	@%p1 bra 	$L__BB0_7;
	mov.u32 	%r13, %nctaid.x;
	mul.lo.s32 	%r3, %r13, %r1;
	cvta.to.global.u64 	%rd1, %rd11;
	cvta.to.global.u64 	%rd2, %rd8;
	cvta.to.global.u64 	%rd3, %rd9;
	cvta.to.global.u64 	%rd4, %rd10;
	cvta.to.global.u64 	%rd5, %rd13;
	cvta.to.global.u64 	%rd6, %rd12;
$L__BB0_2:
	mul.wide.s32 	%rd14, %r19, 4;
	add.s64 	%rd15, %rd1, %rd14;
	ld.global.u32 	%r14, [%rd15];
	mul.wide.s32 	%rd16, %r14, 4;
	add.s64 	%rd7, %rd2, %rd16;
	ld.global.u32 	%r20, [%rd7];
	ld.global.u32 	%r15, [%rd7+4];
	setp.ge.s32 	%p2, %r20, %r15;
	@%p2 bra 	$L__BB0_6;
$L__BB0_3:
	mul.wide.s32 	%rd17, %r20, 4;
	add.s64 	%rd18, %rd3, %rd17;
	ld.global.u32 	%r7, [%rd18];
	mul.wide.s32 	%rd19, %r7, 4;
	add.s64 	%rd20, %rd4, %rd19;
	atom.global.exch.b32 	%r16, [%rd20], 1;
	setp.ne.s32 	%p3, %r16, 0;
	@%p3 bra 	$L__BB0_5;
	atom.global.add.u32 	%r17, [%rd5], 1;
	mul.wide.s32 	%rd21, %r17, 4;
	add.s64 	%rd22, %rd6, %rd21;
	st.global.u32 	[%rd22], %r7;
$L__BB0_5:
	add.s32 	%r20, %r20, 1;
	ld.global.u32 	%r18, [%rd7+4];
	setp.lt.s32 	%p4, %r20, %r18;
	@%p4 bra 	$L__BB0_3;
$L__BB0_6:
	add.s32 	%r19, %r19, %r3;
	setp.lt.u32 	%p5, %r19, %r10;
	@%p5 bra 	$L__BB0_2;
$L__BB0_7:
	ret;

}
	// .globl	_Z24gpu_block_queuing_kernelPiS_S_S_S_jS_
.visible .entry _Z24gpu_block_queuing_kernelPiS_S_S_S_jS_(
	.param .u64 .ptr .align 1 _Z24gpu_block_queuing_kernelPiS_S_S_S_jS__param_0,
	.param .u64 .ptr .align 1 _Z24gpu_block_queuing_kernelPiS_S_S_S_jS__param_1,
	.param .u64 .ptr .align 1 _Z24gpu_block_queuing_kernelPiS_S_S_S_jS__param_2,
	.param .u64 .ptr .align 1 _Z24gpu_block_queuing_kernelPiS_S_S_S_jS__param_3,
	.param .u64 .ptr .align 1 _Z24gpu_block_queuing_kernelPiS_S_S_S_jS__param_4,
	.param .u32 _Z24gpu_block_queuing_kernelPiS_S_S_S_jS__param_5,
	.param .u64 .ptr .align 1 _Z24gpu_block_queuing_kernelPiS_S_S_S_jS__param_6
)
{
	.reg .pred 	%p<11>;
	.reg .b32 	%r<39>;
	.reg .b64 	%rd<25>;
	// demoted variable
	.shared .align 4 .b8 _ZZ24gpu_block_queuing_kernelPiS_S_S_S_jS_E11block_queue[8192];
	// demoted variable
	.shared .align 4 .u32 _ZZ24gpu_block_queuing_kernelPiS_S_S_S_jS_E18block_queue_number;
	// demoted variable
	.shared .align 4 .u32 _ZZ24gpu_block_queuing_kernelPiS_S_S_S_jS_E14global_queue_i;
	ld.param.u64 	%rd8, [_Z24gpu_block_queuing_kernelPiS_S_S_S_jS__param_0];
	ld.param.u64 	%rd9, [_Z24gpu_block_queuing_kernelPiS_S_S_S_jS__param_1];
	ld.param.u64 	%rd10, [_Z24gpu_block_queuing_kernelPiS_S_S_S_jS__param_2];
	ld.param.u64 	%rd11, [_Z24gpu_block_queuing_kernelPiS_S_S_S_jS__param_3];
	ld.param.u64 	%rd12, [_Z24gpu_block_queuing_kernelPiS_S_S_S_jS__param_4];
	ld.param.u32 	%r16, [_Z24gpu_block_queuing_kernelPiS_S_S_S_jS__param_5];
	ld.param.u64 	%rd13, [_Z24gpu_block_queuing_kernelPiS_S_S_S_jS__param_6];
	cvta.to.global.u64 	%rd1, %rd12;
	cvta.to.global.u64 	%rd2, %rd13;
	mov.u32 	%r1, %ntid.x;
	mov.u32 	%r17, %ctaid.x;
	mov.u32 	%r38, %tid.x;
	mad.lo.s32 	%r36, %r1, %r17, %r38;
	setp.ne.s32 	%p1, %r38, 0;
	@%p1 bra 	$L__BB1_2;
	mov.b32 	%r18, 0;
	st.shared.u32 	[_ZZ24gpu_block_queuing_kernelPiS_S_S_S_jS_E18block_queue_number], %r18;
$L__BB1_2:
	bar.sync 	0;
	setp.ge.u32 	%p2, %r36, %r16;
	@%p2 bra 	$L__BB1_11;
	mov.u32 	%r19, %nctaid.x;
	mul.lo.s32 	%r4, %r19, %r1;
	cvta.to.global.u64 	%rd3, %rd11;
	cvta.to.global.u64 	%rd4, %rd8;
	cvta.to.global.u64 	%rd5, %rd9;
	cvta.to.global.u64 	%rd6, %rd10;
$L__BB1_4:
	mul.wide.s32 	%rd14, %r36, 4;
	add.s64 	%rd15, %rd3, %rd14;
	ld.global.u32 	%r20, [%rd15];
	mul.wide.s32 	%rd16, %r20, 4;
	add.s64 	%rd7, %rd4, %rd16;
	ld.global.u32 	%r37, [%rd7];
	ld.global.u32 	%r21, [%rd7+4];
	setp.ge.s32 	%p3, %r37, %r21;
	@%p3 bra 	$L__BB1_10;
$L__BB1_5:
	mul.wide.s32 	%rd17, %r37, 4;
	add.s64 	%rd18, %rd5, %rd17;
	ld.global.u32 	%r8, [%rd18];
	mul.wide.s32 	%rd19, %r8, 4;
	add.s64 	%rd20, %rd6, %rd19;
	atom.global.exch.b32 	%r22, [%rd20], 1;
	setp.ne.s32 	%p4, %r22, 0;
	@%p4 bra 	$L__BB1_9;
	atom.shared.add.u32 	%r9, [_ZZ24gpu_block_queuing_kernelPiS_S_S_S_jS_E18block_queue_number], 1;
	setp.gt.s32 	%p5, %r9, 2047;
	@%p5 bra 	$L__BB1_8;
	shl.b32 	%r25, %r9, 2;
	mov.u32 	%r26, _ZZ24gpu_block_queuing_kernelPiS_S_S_S_jS_E11block_queue;
	add.s32 	%r27, %r26, %r25;
	st.shared.u32 	[%r27], %r8;
	bra.uni 	$L__BB1_9;
$L__BB1_8:
	mov.b32 	%r23, 2048;
	st.shared.u32 	[_ZZ24gpu_block_queuing_kernelPiS_S_S_S_jS_E18block_queue_number], %r23;
	atom.global.add.u32 	%r24, [%rd2], 1;
	mul.wide.s32 	%rd21, %r24, 4;
	add.s64 	%rd22, %rd1, %rd21;
	st.global.u32 	[%rd22], %r8;
$L__BB1_9:
	add.s32 	%r37, %r37, 1;
	ld.global.u32 	%r28, [%rd7+4];
	setp.lt.s32 	%p6, %r37, %r28;
	@%p6 bra 	$L__BB1_5;
$L__BB1_10:
	add.s32 	%r36, %r36, %r4;
	setp.lt.u32 	%p7, %r36, %r16;
	@%p7 bra 	$L__BB1_4;
$L__BB1_11:
	setp.ne.s32 	%p8, %r38, 0;
	bar.sync 	0;
	@%p8 bra 	$L__BB1_13;
	ld.shared.u32 	%r29, [_ZZ24gpu_block_queuing_kernelPiS_S_S_S_jS_E18block_queue_number];
	atom.global.add.u32 	%r30, [%rd2], %r29;
	st.shared.u32 	[_ZZ24gpu_block_queuing_kernelPiS_S_S_S_jS_E14global_queue_i], %r30;
$L__BB1_13:
	bar.sync 	0;
	ld.shared.u32 	%r12, [_ZZ24gpu_block_queuing_kernelPiS_S_S_S_jS_E18block_queue_number];
	setp.ge.s32 	%p9, %r38, %r12;
	@%p9 bra 	$L__BB1_16;
	ld.shared.u32 	%r13, [_ZZ24gpu_block_queuing_kernelPiS_S_S_S_jS_E14global_queue_i];
	mov.u32 	%r32, _ZZ24gpu_block_queuing_kernelPiS_S_S_S_jS_E11block_queue;
$L__BB1_15:
	shl.b32 	%r31, %r38, 2;
	add.s32 	%r33, %r32, %r31;
	ld.shared.u32 	%r34, [%r33];
	add.s32 	%r35, %r13, %r38;
	mul.wide.s32 	%rd23, %r35, 4;
	add.s64 	%rd24, %rd1, %rd23;
	st.global.u32 	[%rd24], %r34;
	add.s32 	%r38, %r38, %r1;
	setp.lt.s32 	%p10, %r38, %r12;
	@%p10 bra 	$L__BB1_15;
$L__BB1_16:
	ret;

}


// ===== COMPILED SASS (sm_100) =====

	.target	sm_100

	.elftype	@"ET_EXEC"


//--------------------- .note.nv.tkinfo           --------------------------
	.section	.note.nv.tkinfo,"",@"SHT_NOTE"
	.sectionflags	@"SHF_NOTE_NV_TKINFO"
	.tkinfo
        /*0018*/ 	.word	0x00000002
        /*0030*/ 	.string	""
        /*0030*/ 	.string	"ptxas"
        /*0030*/ 	.string	"Cuda compilation tools, release 13.0, V13.0.88"
        /*0030*/ 	.string	"Build cuda_13.0.r13.0/compiler.36424714_0"
        /*0030*/ 	.string	"-arch sm_100 -m 64 "



//--------------------- .note.nv.cuinfo           --------------------------
	.section	.note.nv.cuinfo,"",@"SHT_NOTE"
	.sectionflags	@"SHF_NOTE_NV_CUINFO"
        /*0018*/ 	.short	0x0002
        /*001a*/ 	.short	0x0064
        /*001c*/ 	.short	0x0082
	.zero		2


//--------------------- .nv.info                  --------------------------
	.section	.nv.info,"",@"SHT_CUDA_INFO"
	.align	4


	//----- nvinfo : EIATTR_REGCOUNT
	.align		4
        /*0000*/ 	.byte	0x04, 0x2f
        /*0002*/ 	.short	(.L_1 - .L_0)
	.align		4
.L_0:
        /*0004*/ 	.word	index@(_Z25gpu_global_queuing_kernelPiS_S_S_S_jS_)
        /*0008*/ 	.word	0x00000016


	//----- nvinfo : EIATTR_FRAME_SIZE
	.align		4
.L_1:
        /*000c*/ 	.byte	0x04, 0x11
        /*000e*/ 	.short	(.L_3 - .L_2)
	.align		4
.L_2:
        /*0010*/ 	.word	index@(_Z25gpu_global_queuing_kernelPiS_S_S_S_jS_)
        /*0014*/ 	.word	0x00000000


	//----- nvinfo : EIATTR_REGCOUNT
	.align		4
.L_3:
        /*0018*/ 	.byte	0x04, 0x2f
        /*001a*/ 	.short	(.L_5 - .L_4)
	.align		4
.L_4:
        /*001c*/ 	.word	index@(_Z24gpu_block_queuing_kernelPiS_S_S_S_jS_)
        /*0020*/ 	.word	0x00000020


	//----- nvinfo : EIATTR_FRAME_SIZE
	.align		4
.L_5:
        /*0024*/ 	.byte	0x04, 0x11
        /*0026*/ 	.short	(.L_7 - .L_6)
	.align		4
.L_6:
        /*0028*/ 	.word	index@(_Z24gpu_block_queuing_kernelPiS_S_S_S_jS_)
        /*002c*/ 	.word	0x00000000


	//----- nvinfo : EIATTR_MIN_STACK_SIZE
	.align		4
.L_7:
        /*0030*/ 	.byte	0x04, 0x12
        /*0032*/ 	.short	(.L_9 - .L_8)
	.align		4
.L_8:
        /*0034*/ 	.word	index@(_Z24gpu_block_queuing_kernelPiS_S_S_S_jS_)
        /*0038*/ 	.word	0x00000000


	//----- nvinfo : EIATTR_MIN_STACK_SIZE
	.align		4
.L_9:
        /*003c*/ 	.byte	0x04, 0x12
        /*003e*/ 	.short	(.L_11 - .L_10)
	.align		4
.L_10:
        /*0040*/ 	.word	index@(_Z25gpu_global_queuing_kernelPiS_S_S_S_jS_)
        /*0044*/ 	.word	0x00000000
.L_11:


//--------------------- .nv.compat                --------------------------
	.section	.nv.compat,"",@"SHT_CUDA_COMPAT_INFO"
	.align	4
        /*0000*/ 	.byte	0x02, 0x09, 0x00, 0x00, 0x02, 0x02, 0x01, 0x00, 0x02, 0x05, 0x05, 0x00, 0x03, 0x07, 0x01, 0x01
        /*0010*/ 	.byte	0x02, 0x03, 0x00, 0x00, 0x02, 0x06, 0x01, 0x00, 0x04, 0x0b, 0x08, 0x00, 0x09, 0x00, 0x00, 0x00
        /*0020*/ 	.byte	0x00, 0x00, 0x00, 0x00


//--------------------- .nv.info._Z24gpu_block_queuing_kernelPiS_S_S_S_jS_ --------------------------
	.section	.nv.info._Z24gpu_block_queuing_kernelPiS_S_S_S_jS_,"",@"SHT_CUDA_INFO"
	.sectionflags	@""
	.align	4


	//----- nvinfo : EIATTR_CUDA_API_VERSION
	.align		4
        /*0000*/ 	.byte	0x04, 0x37
        /*0002*/ 	.short	(.L_13 - .L_12)
.L_12:
        /*0004*/ 	.word	0x00000082


	//----- nvinfo : EIATTR_KPARAM_INFO
	.align		4
.L_13:
        /*0008*/ 	.byte	0x04, 0x17
        /*000a*/ 	.short	(.L_15 - .L_14)
.L_14:
        /*000c*/ 	.word	0x00000000
        /*0010*/ 	.short	0x0006
        /*0012*/ 	.short	0x0030
        /*0014*/ 	.byte	0x00, 0xf5, 0x21, 0x00


	//----- nvinfo : EIATTR_KPARAM_INFO
	.align		4
.L_15:
        /*0018*/ 	.byte	0x04, 0x17
        /*001a*/ 	.short	(.L_17 - .L_16)
.L_16:
        /*001c*/ 	.word	0x00000000
        /*0020*/ 	.short	0x0005
        /*0022*/ 	.short	0x0028
        /*0024*/ 	.byte	0x00, 0xf0, 0x11, 0x00


	//----- nvinfo : EIATTR_KPARAM_INFO
	.align		4
.L_17:
        /*0028*/ 	.byte	0x04, 0x17
        /*002a*/ 	.short	(.L_19 - .L_18)
.L_18:
        /*002c*/ 	.word	0x00000000
        /*0030*/ 	.short	0x0004
        /*0032*/ 	.short	0x0020
        /*0034*/ 	.byte	0x00, 0xf5, 0x21, 0x00


	//----- nvinfo : EIATTR_KPARAM_INFO
	.align		4
.L_19:
        /*0038*/ 	.byte	0x04, 0x17
        /*003a*/ 	.short	(.L_21 - .L_20)
.L_20:
        /*003c*/ 	.word	0x00000000
        /*0040*/ 	.short	0x0003
        /*0042*/ 	.short	0x0018
        /*0044*/ 	.byte	0x00, 0xf5, 0x21, 0x00


	//----- nvinfo : EIATTR_KPARAM_INFO
	.align		4
.L_21:
        /*0048*/ 	.byte	0x04, 0x17
        /*004a*/ 	.short	(.L_23 - .L_22)
.L_22:
        /*004c*/ 	.word	0x00000000
        /*0050*/ 	.short	0x0002
        /*0052*/ 	.short	0x0010
        /*0054*/ 	.byte	0x00, 0xf5, 0x21, 0x00


	//----- nvinfo : EIATTR_KPARAM_INFO
	.align		4
.L_23:
        /*0058*/ 	.byte	0x04, 0x17
        /*005a*/ 	.short	(.L_25 - .L_24)
.L_24:
        /*005c*/ 	.word	0x00000000
        /*0060*/ 	.short	0x0001
        /*0062*/ 	.short	0x0008
        /*0064*/ 	.byte	0x00, 0xf5, 0x21, 0x00


	//----- nvinfo : EIATTR_KPARAM_INFO
	.align		4
.L_25:
        /*0068*/ 	.byte	0x04, 0x17
        /*006a*/ 	.short	(.L_27 - .L_26)
.L_26:
        /*006c*/ 	.word	0x00000000
        /*0070*/ 	.short	0x0000
        /*0072*/ 	.short	0x0000
        /*0074*/ 	.byte	0x00, 0xf5, 0x21, 0x00


	//----- nvinfo : EIATTR_SPARSE_MMA_MASK
	.align		4
.L_27:
        /*0078*/ 	.byte	0x03, 0x50
        /*007a*/ 	.short	0x0000


	//----- nvinfo : EIATTR_MAXREG_COUNT
	.align		4
        /*007c*/ 	.byte	0x03, 0x1b
        /*007e*/ 	.short	0x00ff


	//----- nvinfo : EIATTR_NUM_BARRIERS
	.align		4
        /*0080*/ 	.byte	0x02, 0x4c
        /*0082*/ 	.byte	0x01
	.zero		1


	//----- nvinfo : EIATTR_MERCURY_ISA_VERSION
	.align		4
        /*0084*/ 	.byte	0x03, 0x5f
        /*0086*/ 	.short	0x0101


	//----- nvinfo : EIATTR_INT_WARP_WIDE_INSTR_OFFSETS
	.align		4
        /*0088*/ 	.byte	0x04, 0x31
        /*008a*/ 	.short	(.L_29 - .L_28)


	//   ....[0]....
.L_28:
        /*008c*/ 	.word	0x000002b0


	//   ....[1]....
        /*0090*/ 	.word	0x00000370


	//   ....[2]....
        /*0094*/ 	.word	0x000003e0


	//   ....[3]....
        /*0098*/ 	.word	0x00000490


	//   ....[4]....
        /*009c*/ 	.word	0x000005e0


	//   ....[5]....
        /*00a0*/ 	.word	0x00000680


	//----- nvinfo : EIATTR_VRC_CTA_INIT_COUNT
	.align		4
.L_29:
        /*00a4*/ 	.byte	0x02, 0x4a
	.zero		1
	.zero		1


	//----- nvinfo : EIATTR_EXIT_INSTR_OFFSETS
	.align		4
        /*00a8*/ 	.byte	0x04, 0x1c
        /*00aa*/ 	.short	(.L_31 - .L_30)


	//   ....[0]....
.L_30:
        /*00ac*/ 	.word	0x00000720


	//   ....[1]....
        /*00b0*/ 	.word	0x000007c0


	//----- nvinfo : EIATTR_CRS_STACK_SIZE
	.align		4
.L_31:
        /*00b4*/ 	.byte	0x04, 0x1e
        /*00b6*/ 	.short	(.L_33 - .L_32)
.L_32:
        /*00b8*/ 	.word	0x00000000


	//----- nvinfo : EIATTR_CBANK_PARAM_SIZE
	.align		4
.L_33:
        /*00bc*/ 	.byte	0x03, 0x19
        /*00be*/ 	.short	0x0038


	//----- nvinfo : EIATTR_PARAM_CBANK
	.align		4
        /*00c0*/ 	.byte	0x04, 0x0a
        /*00c2*/ 	.short	(.L_35 - .L_34)
	.align		4
.L_34:
        /*00c4*/ 	.word	index@(.nv.constant0._Z24gpu_block_queuing_kernelPiS_S_S_S_jS_)
        /*00c8*/ 	.short	0x0380
        /*00ca*/ 	.short	0x0038


	//----- nvinfo : EIATTR_SW_WAR
	.align		4
.L_35:
        /*00cc*/ 	.byte	0x04, 0x36
        /*00ce*/ 	.short	(.L_37 - .L_36)
.L_36:
        /*00d0*/ 	.word	0x00000008
.L_37:


//--------------------- .nv.info._Z25gpu_global_queuing_kernelPiS_S_S_S_jS_ --------------------------
	.section	.nv.info._Z25gpu_global_queuing_kernelPiS_S_S_S_jS_,"",@"SHT_CUDA_INFO"
	.sectionflags	@""
	.align	4


	//----- nvinfo : EIATTR_CUDA_API_VERSION
	.align		4
        /*0000*/ 	.byte	0x04, 0x37
        /*0002*/ 	.short	(.L_39 - .L_38)
.L_38:
        /*0004*/ 	.word	0x00000082


	//----- nvinfo : EIATTR_KPARAM_INFO
	.align		4
.L_39:
        /*0008*/ 	.byte	0x04, 0x17
        /*000a*/ 	.short	(.L_41 - .L_40)
.L_40:
        /*000c*/ 	.word	0x00000000
        /*0010*/ 	.short	0x0006
        /*0012*/ 	.short	0x0030
        /*0014*/ 	.byte	0x00, 0xf5, 0x21, 0x00


	//----- nvinfo : EIATTR_KPARAM_INFO
	.align		4
.L_41:
        /*0018*/ 	.byte	0x04, 0x17
        /*001a*/ 	.short	(.L_43 - .L_42)
.L_42:
        /*001c*/ 	.word	0x00000000
        /*0020*/ 	.short	0x0005
        /*0022*/ 	.short	0x0028
        /*0024*/ 	.byte	0x00, 0xf0, 0x11, 0x00


	//----- nvinfo : EIATTR_KPARAM_INFO
	.align		4
.L_43:
        /*0028*/ 	.byte	0x04, 0x17
        /*002a*/ 	.short	(.L_45 - .L_44)
.L_44:
        /*002c*/ 	.word	0x00000000
        /*0030*/ 	.short	0x0004
        /*0032*/ 	.short	0x0020
        /*0034*/ 	.byte	0x00, 0xf5, 0x21, 0x00


	//----- nvinfo : EIATTR_KPARAM_INFO
	.align		4
.L_45:
        /*0038*/ 	.byte	0x04, 0x17
        /*003a*/ 	.short	(.L_47 - .L_46)
.L_46:
        /*003c*/ 	.word	0x00000000
        /*0040*/ 	.short	0x0003
        /*0042*/ 	.short	0x0018
        /*0044*/ 	.byte	0x00, 0xf5, 0x21, 0x00


	//----- nvinfo : EIATTR_KPARAM_INFO
	.align		4
.L_47:
        /*0048*/ 	.byte	0x04, 0x17
        /*004a*/ 	.short	(.L_49 - .L_48)
.L_48:
        /*004c*/ 	.word	0x00000000
        /*0050*/ 	.short	0x0002
        /*0052*/ 	.short	0x0010
        /*0054*/ 	.byte	0x00, 0xf5, 0x21, 0x00


	//----- nvinfo : EIATTR_KPARAM_INFO
	.align		4
.L_49:
        /*0058*/ 	.byte	0x04, 0x17
        /*005a*/ 	.short	(.L_51 - .L_50)
.L_50:
        /*005c*/ 	.word	0x00000000
        /*0060*/ 	.short	0x0001
        /*0062*/ 	.short	0x0008
        /*0064*/ 	.byte	0x00, 0xf5, 0x21, 0x00


	//----- nvinfo : EIATTR_KPARAM_INFO
	.align		4
.L_51:
        /*0068*/ 	.byte	0x04, 0x17
        /*006a*/ 	.short	(.L_53 - .L_52)
.L_52:
        /*006c*/ 	.word	0x00000000
        /*0070*/ 	.short	0x0000
        /*0072*/ 	.short	0x0000
        /*0074*/ 	.byte	0x00, 0xf5, 0x21, 0x00


	//----- nvinfo : EIATTR_SPARSE_MMA_MASK
	.align		4
.L_53:
        /*0078*/ 	.byte	0x03, 0x50
        /*007a*/ 	.short	0x0000


	//----- nvinfo : EIATTR_MAXREG_COUNT
	.align		4
        /*007c*/ 	.byte	0x03, 0x1b
        /*007e*/ 	.short	0x00ff


	//----- nvinfo : EIATTR_MERCURY_ISA_VERSION
	.align		4
        /*0080*/ 	.byte	0x03, 0x5f
        /*0082*/ 	.short	0x0101


	//----- nvinfo : EIATTR_INT_WARP_WIDE_INSTR_OFFSETS
	.align		4
        /*0084*/ 	.byte	0x04, 0x31
        /*0086*/ 	.short	(.L_55 - .L_54)


	//   ....[0]....
.L_54:
        /*0088*/ 	.word	0x00000240


	//   ....[1]....
        /*008c*/ 	.word	0x000002d0


	//----- nvinfo : EIATTR_VRC_CTA_INIT_COUNT
	.align		4
.L_55:
        /*0090*/ 	.byte	0x02, 0x4a
	.zero		1
	.zero		1


	//----- nvinfo : EIATTR_EXIT_INSTR_OFFSETS
	.align		4
        /*0094*/ 	.byte	0x04, 0x1c
        /*0096*/ 	.short	(.L_57 - .L_56)


	//   ....[0]....
.L_56:
        /*0098*/ 	.word	0x00000070


	//   ....[1]....
        /*009c*/ 	.word	0x00000380


	//----- nvinfo : EIATTR_CRS_STACK_SIZE
	.align		4
.L_57:
        /*00a0*/ 	.byte	0x04, 0x1e
        /*00a2*/ 	.short	(.L_59 - .L_58)
.L_58:
        /*00a4*/ 	.word	0x00000000


	//----- nvinfo : EIATTR_CBANK_PARAM_SIZE
	.align		4
.L_59:
        /*00a8*/ 	.byte	0x03, 0x19
        /*00aa*/ 	.short	0x0038


	//----- nvinfo : EIATTR_PARAM_CBANK
	.align		4
        /*00ac*/ 	.byte	0x04, 0x0a
        /*00ae*/ 	.short	(.L_61 - .L_60)
	.align		4
.L_60:
        /*00b0*/ 	.word	index@(.nv.constant0._Z25gpu_global_queuing_kernelPiS_S_S_S_jS_)
        /*00b4*/ 	.short	0x0380
        /*00b6*/ 	.short	0x0038


	//----- nvinfo : EIATTR_SW_WAR
	.align		4
.L_61:
        /*00b8*/ 	.byte	0x04, 0x36
        /*00ba*/ 	.short	(.L_63 - .L_62)
.L_62:
        /*00bc*/ 	.word	0x00000008
.L_63:


//--------------------- .nv.callgraph             --------------------------
	.section	.nv.callgraph,"",@"SHT_CUDA_CALLGRAPH"
	.align	4
	.sectionentsize	8
	.align		4
        /*0000*/ 	.word	0x00000000
	.align		4
        /*0004*/ 	.word	0xffffffff
	.align		4
        /*0008*/ 	.word	0x00000000
	.align		4
        /*000c*/ 	.word	0xfffffffe
	.align		4
        /*0010*/ 	.word	0x00000000
	.align		4
        /*0014*/ 	.word	0xfffffffd
	.align		4
        /*0018*/ 	.word	0x00000000
	.align		4
        /*001c*/ 	.word	0xfffffffc


//--------------------- .text._Z24gpu_block_queuing_kernelPiS_S_S_S_jS_ --------------------------
	.section	.text._Z24gpu_block_queuing_kernelPiS_S_S_S_jS_,"ax",@progbits
	.align	128
        .global         _Z24gpu_block_queuing_kernelPiS_S_S_S_jS_
        .type           _Z24gpu_block_queuing_kernelPiS_S_S_S_jS_,@function
        .size           _Z24gpu_block_queuing_kernelPiS_S_S_S_jS_,(.L_x_19 - _Z24gpu_block_queuing_kernelPiS_S_S_S_jS_)
        .other          _Z24gpu_block_queuing_kernelPiS_S_S_S_jS_,@"STO_CUDA_ENTRY STV_DEFAULT"
_Z24gpu_block_queuing_kernelPiS_S_S_S_jS_:
.text._Z24gpu_block_queuing_kernelPiS_S_S_S_jS_:
[----:B------:R-:W-:Y:S01]  /*0000*/  LDC R1, c[0x0][0x37c] ;  /* 0x0000df00ff017b82 */ /* 0x000fe20000000800 */
[----:B------:R-:W0:Y:S01]  /*0010*/  S2R R11, SR_TID.X ;  /* 0x00000000000b7919 */ /* 0x000e220000002100 */
[----:B------:R-:W1:Y:S01]  /*0020*/  LDCU UR6, c[0x0][0x360] ;  /* 0x00006c00ff0677ac */ /* 0x000e620008000800 */
[----:B------:R-:W-:Y:S01]  /*0030*/  BSSY.RECONVERGENT B0, `(.L_x_0) ;  /* 0x0000051000007945 */ /* 0x000fe20003800200 */
[----:B------:R-:W1:Y:S01]  /*0040*/  S2R R2, SR_CTAID.X ;  /* 0x0000000000027919 */ /* 0x000e620000002500 */
[----:B------:R-:W2:Y:S01]  /*0050*/  LDCU UR4, c[0x0][0x3a8] ;  /* 0x00007500ff0477ac */ /* 0x000ea20008000800 */
[----:B------:R-:W3:Y:S01]  /*0060*/  LDCU.64 UR8, c[0x0][0x358] ;  /* 0x00006b00ff0877ac */ /* 0x000ee20008000a00 */
[----:B0-----:R-:W-:-:S13]  /*0070*/  ISETP.NE.AND P0, PT, R11, RZ, PT ;  /* 0x000000ff0b00720c */ /* 0x001fda0003f05270 */
[----:B------:R-:W0:Y:S01]  /*0080*/  @!P0 S2R R3, SR_CgaCtaId ;  /* 0x0000000000038919 */ /* 0x000e220000008800 */
[----:B------:R-:W-:-:S04]  /*0090*/  @!P0 MOV R0, 0x400 ;  /* 0x0000040000008802 */ /* 0x000fc80000000f00 */
[----:B0-----:R-:W-:Y:S01]  /*00a0*/  @!P0 LEA R3, R3, R0, 0x18 ;  /* 0x0000000003038211 */ /* 0x001fe200078ec0ff */
[----:B-1----:R-:W-:-:S04]  /*00b0*/  IMAD R0, R2, UR6, R11 ;  /* 0x0000000602007c24 */ /* 0x002fc8000f8e020b */
[----:B------:R0:W-:Y:S01]  /*00c0*/  @!P0 STS [R3+0x2000], RZ ;  /* 0x002000ff03008388 */ /* 0x0001e20000000800 */
[----:B------:R-:W-:Y:S01]  /*00d0*/  BAR.SYNC.DEFER_BLOCKING 0x0 ;  /* 0x0000000000007b1d */ /* 0x000fe20000010000 */
[----:B--2---:R-:W-:-:S13]  /*00e0*/  ISETP.GE.U32.AND P0, PT, R0, UR4, PT ;  /* 0x0000000400007c0c */ /* 0x004fda000bf06070 */
[----:B0--3--:R-:W-:Y:S05]  /*00f0*/  @P0 BRA `(.L_x_1) ;  /* 0x0000000400100947 */ /* 0x009fea0003800000 */
[----:B------:R-:W0:Y:S02]  /*0100*/  LDC R13, c[0x0][0x370] ;  /* 0x0000dc00ff0d7b82 */ /* 0x000e240000000800 */
[----:B0-----:R-:W-:-:S07]  /*0110*/  IMAD R13, R13, UR6, RZ ;  /* 0x000000060d0d7c24 */ /* 0x001fce000f8e02ff */
.L_x_7:
[----:B0-----:R-:W0:Y:S01]  /*0120*/  LDC.64 R4, c[0x0][0x398] ;  /* 0x0000e600ff047b82 */ /* 0x001e220000000a00 */
[----:B-1----:R-:W1:Y:S07]  /*0130*/  LDCU UR4, c[0x0][0x3a8] ;  /* 0x00007500ff0477ac */ /* 0x002e6e0008000800 */
[----:B--2---:R-:W2:Y:S01]  /*0140*/  LDC.64 R2, c[0x0][0x380] ;  /* 0x0000e000ff027b82 */ /* 0x004ea20000000a00 */
[----:B0-----:R-:W-:-:S06]  /*0150*/  IMAD.WIDE R4, R0, 0x4, R4 ;  /* 0x0000000400047825 */ /* 0x001fcc00078e0204 */
[----:B------:R-:W2:Y:S02]  /*0160*/  LDG.E R5, desc[UR8][R4.64] ;  /* 0x0000000804057981 */ /* 0x000ea4000c1e1900 */
[----:B--2---:R-:W-:-:S05]  /*0170*/  IMAD.WIDE R2, R5, 0x4, R2 ;  /* 0x0000000405027825 */ /* 0x004fca00078e0202 */
[----:B------:R-:W2:Y:S04]  /*0180*/  LDG.E R15, desc[UR8][R2.64] ;  /* 0x00000008020f7981 */ /* 0x000ea8000c1e1900 */
[----:B------:R-:W2:Y:S01]  /*0190*/  LDG.E R6, desc[UR8][R2.64+0x4] ;  /* 0x0000040802067981 */ /* 0x000ea2000c1e1900 */
[----:B------:R-:W-:Y:S01]  /*01a0*/  IMAD.IADD R0, R13, 0x1, R0 ;  /* 0x000000010d007824 */ /* 0x000fe200078e0200 */
[----:B------:R-:W-:Y:S04]  /*01b0*/  BSSY.RECONVERGENT B1, `(.L_x_2) ;  /* 0x0000037000017945 */ /* 0x000fe80003800200 */
[----:B-1----:R-:W-:-:S02]  /*01c0*/  ISETP.GE.U32.AND P0, PT, R0, UR4, PT ;  /* 0x0000000400007c0c */ /* 0x002fc4000bf06070 */
[----:B--2---:R-:W-:-:S13]  /*01d0*/  ISETP.GE.AND P1, PT, R15, R6, PT ;  /* 0x000000060f00720c */ /* 0x004fda0003f26270 */
[----:B------:R-:W-:Y:S05]  /*01e0*/  @P1 BRA `(.L_x_3) ;  /* 0x0000000000cc1947 */ /* 0x000fea0003800000 */
[----:B------:R-:W0:Y:S08]  /*01f0*/  LDC.64 R4, c[0x0][0x3a0] ;  /* 0x0000e800ff047b82 */ /* 0x000e300000000a00 */
[----:B------:R-:W1:Y:S08]  /*0200*/  LDC.64 R6, c[0x0][0x388] ;  /* 0x0000e200ff067b82 */ /* 0x000e700000000a00 */
[----:B------:R-:W2:Y:S02]  /*0210*/  LDC.64 R8, c[0x0][0x390] ;  /* 0x0000e400ff087b82 */ /* 0x000ea40000000a00 */
.L_x_6:
[----:B-12---:R-:W-:-:S06]  /*0220*/  IMAD.WIDE R16, R15, 0x4, R6 ;  /* 0x000000040f107825 */ /* 0x006fcc00078e0206 */
[----:B------:R-:W2:Y:S01]  /*0230*/  LDG.E R17, desc[UR8][R16.64] ;  /* 0x0000000810117981 */ /* 0x000ea2000c1e1900 */
[----:B------:R-:W-:Y:S02]  /*0240*/  IMAD.MOV.U32 R21, RZ, RZ, 0x1 ;  /* 0x00000001ff157424 */ /* 0x000fe400078e00ff */
[----:B--2---:R-:W-:-:S06]  /*0250*/  IMAD.WIDE R18, R17, 0x4, R8 ;  /* 0x0000000411127825 */ /* 0x004fcc00078e0208 */
[----:B------:R-:W2:Y:S01]  /*0260*/  ATOMG.E.EXCH.STRONG.GPU PT, R18, desc[UR8][R18.64], R21 ;  /* 0x80000015121279a8 */ /* 0x000ea2000c1ef108 */
[----:B------:R-:W-:Y:S01]  /*0270*/  BSSY.RECONVERGENT B2, `(.L_x_4) ;  /* 0x0000026000027945 */ /* 0x000fe20003800200 */
[----:B--2---:R-:W-:-:S13]  /*0280*/  ISETP.NE.AND P1, PT, R18, RZ, PT ;  /* 0x000000ff1200720c */ /* 0x004fda0003f25270 */
[----:B------:R-:W-:Y:S05]  /*0290*/  @P1 BRA `(.L_x_5) ;  /* 0x00000000008c1947 */ /* 0x000fea0003800000 */
[----:B------:R-:W1:Y:S01]  /*02a0*/  S2R R12, SR_LANEID ;  /* 0x00000000000c7919 */ /* 0x000e620000000000 */
[----:B------:R-:W-:Y:S01]  /*02b0*/  VOTEU.ANY UR4, UPT, PT ;  /* 0x0000000000047886 */ /* 0x000fe200038e0100 */
[----:B------:R-:W-:Y:S01]  /*02c0*/  MOV R19, 0x400 ;  /* 0x0000040000137802 */ /* 0x000fe20000000f00 */
[----:B------:R-:W1:Y:S01]  /*02d0*/  FLO.U32 R23, UR4 ;  /* 0x0000000400177d00 */ /* 0x000e6200080e0000 */
[----:B------:R-:W2:Y:S03]  /*02e0*/  S2R R10, SR_CgaCtaId ;  /* 0x00000000000a7919 */ /* 0x000ea60000008800 */
[----:B------:R-:W-:Y:S01]  /*02f0*/  VIADD R21, R19, 0x2000 ;  /* 0x0000200013157836 */ /* 0x000fe20000000000 */
[----:B------:R-:W3:Y:S03]  /*0300*/  S2R R14, SR_LTMASK ;  /* 0x00000000000e7919 */ /* 0x000ee60000003900 */
[----:B------:R-:W4:Y:S01]  /*0310*/  POPC R18, UR4 ;  /* 0x0000000400127d09 */ /* 0x000f220008000000 */
[----:B-1----:R-:W-:-:S02]  /*0320*/  ISETP.EQ.U32.AND P1, PT, R23, R12, PT ;  /* 0x0000000c1700720c */ /* 0x002fc40003f22070 */
[----:B--2---:R-:W-:Y:S02]  /*0330*/  LEA R21, R10, R21, 0x18 ;  /* 0x000000150a157211 */ /* 0x004fe400078ec0ff */
[----:B---3--:R-:W-:-:S04]  /*0340*/  LOP3.LUT R20, R14, UR4, RZ, 0xc0, !PT ;  /* 0x000000040e147c12 */ /* 0x008fc8000f8ec0ff */
[----:B------:R-:W1:Y:S05]  /*0350*/  POPC R25, R20 ;  /* 0x0000001400197309 */ /* 0x000e6a0000000000 */
[----:B----4-:R-:W2:Y:S04]  /*0360*/  @P1 ATOMS.ADD R18, [R21], R18 ;  /* 0x000000121512138c */ /* 0x010ea80000000000 */
[----:B--2---:R-:W1:Y:S02]  /*0370*/  SHFL.IDX PT, R16, R18, R23, 0x1f ;  /* 0x00001f1712107589 */ /* 0x004e6400000e0000 */
[----:B-1----:R-:W-:-:S05]  /*0380*/  IMAD.IADD R16, R16, 0x1, R25 ;  /* 0x0000000110107824 */ /* 0x002fca00078e0219 */
[----:B------:R-:W-:-:S13]  /*0390*/  ISETP.GT.AND P1, PT, R16, 0x7ff, PT ;  /* 0x000007ff1000780c */ /* 0x000fda0003f24270 */
[----:B------:R-:W-:-:S05]  /*03a0*/  @!P1 LEA R25, R10, R19, 0x18 ;  /* 0x000000130a199211 */ /* 0x000fca00078ec0ff */
[----:B------:R-:W-:-:S05]  /*03b0*/  @!P1 IMAD R16, R16, 0x4, R25 ;  /* 0x0000000410109824 */ /* 0x000fca00078e0219 */
[----:B------:R1:W-:Y:S01]  /*03c0*/  @!P1 STS [R16], R17 ;  /* 0x0000001110009388 */ /* 0x0003e20000000800 */
[----:B------:R-:W-:Y:S05]  /*03d0*/  @!P1 BRA `(.L_x_5) ;  /* 0x00000000003c9947 */ /* 0x000fea0003800000 */
[----:B------:R-:W-:Y:S01]  /*03e0*/  VOTEU.ANY UR4, UPT, PT ;  /* 0x0000000000047886 */ /* 0x000fe200038e0100 */
[----:B------:R-:W2:Y:S01]  /*03f0*/  LDC.64 R20, c[0x0][0x3b0] ;  /* 0x0000ec00ff147b82 */ /* 0x000ea20000000a00 */
[----:B------:R-:W3:Y:S08]  /*0400*/  FLO.U32 R27, UR4 ;  /* 0x00000004001b7d00 */ /* 0x000ef000080e0000 */
[----:B------:R-:W2:Y:S01]  /*0410*/  POPC R25, UR4 ;  /* 0x0000000400197d09 */ /* 0x000ea20008000000 */
[----:B---3--:R-:W-:-:S13]  /*0420*/  ISETP.EQ.U32.AND P1, PT, R27, R12, PT ;  /* 0x0000000c1b00720c */ /* 0x008fda0003f22070 */
[----:B--2---:R-:W2:Y:S01]  /*0430*/  @P1 ATOMG.E.ADD.STRONG.GPU PT, R20, desc[UR8][R20.64], R25 ;  /* 0x80000019141419a8 */ /* 0x004ea200081ef108 */
[----:B------:R-:W-:Y:S02]  /*0440*/  LOP3.LUT R14, R14, UR4, RZ, 0xc0, !PT ;  /* 0x000000040e0e7c12 */ /* 0x000fe4000f8ec0ff */
[----:B------:R-:W-:Y:S01]  /*0450*/  LEA R29, R10, R19, 0x18 ;  /* 0x000000130a1d7211 */ /* 0x000fe200078ec0ff */
[----:B------:R-:W-:-:S03]  /*0460*/  IMAD.MOV.U32 R10, RZ, RZ, 0x800 ;  /* 0x00000800ff0a7424 */ /* 0x000fc600078e00ff */
[----:B------:R-:W3:Y:S02]  /*0470*/  POPC R14, R14 ;  /* 0x0000000e000e7309 */ /* 0x000ee40000000000 */
[----:B------:R-:W-:Y:S04]  /*0480*/  STS [R29+0x2000], R10 ;  /* 0x0020000a1d007388 */ /* 0x000fe80000000800 */
[----:B--2---:R-:W3:Y:S02]  /*0490*/  SHFL.IDX PT, R23, R20, R27, 0x1f ;  /* 0x00001f1b14177589 */ /* 0x004ee400000e0000 */
[----:B---3--:R-:W-:-:S04]  /*04a0*/  IMAD.IADD R23, R23, 0x1, R14 ;  /* 0x0000000117177824 */ /* 0x008fc800078e020e */
[----:B0-----:R-:W-:-:S05]  /*04b0*/  IMAD.WIDE R18, R23, 0x4, R4 ;  /* 0x0000000417127825 */ /* 0x001fca00078e0204 */
[----:B------:R2:W-:Y:S02]  /*04c0*/  STG.E desc[UR8][R18.64], R17 ;  /* 0x0000001112007986 */ /* 0x0005e4000c101908 */
.L_x_5:
[----:B------:R-:W-:Y:S05]  /*04d0*/  BSYNC.RECONVERGENT B2 ;  /* 0x0000000000027941 */ /* 0x000fea0003800200 */
.L_x_4:
[----:B------:R-:W3:Y:S01]  /*04e0*/  LDG.E R10, desc[UR8][R2.64+0x4] ;  /* 0x00000408020a7981 */ /* 0x000ee2000c1e1900 */
[----:B------:R-:W-:-:S05]  /*04f0*/  VIADD R15, R15, 0x1 ;  /* 0x000000010f0f7836 */ /* 0x000fca0000000000 */
[----:B---3--:R-:W-:-:S13]  /*0500*/  ISETP.GE.AND P1, PT, R15, R10, PT ;  /* 0x0000000a0f00720c */ /* 0x008fda0003f26270 */
[----:B------:R-:W-:Y:S05]  /*0510*/  @!P1 BRA `(.L_x_6) ;  /* 0xfffffffc00409947 */ /* 0x000fea000383ffff */
.L_x_3:
[----:B------:R-:W-:Y:S05]  /*0520*/  BSYNC.RECONVERGENT B1 ;  /* 0x0000000000017941 */ /* 0x000fea0003800200 */
.L_x_2:
[----:B------:R-:W-:Y:S05]  /*0530*/  @!P0 BRA `(.L_x_7) ;  /* 0xfffffff800f88947 */ /* 0x000fea000383ffff */
.L_x_1:
[----:B------:R-:W-:Y:S05]  /*0540*/  BSYNC.RECONVERGENT B0 ;  /* 0x0000000000007941 */ /* 0x000fea0003800200 */
.L_x_0:
[----:B------:R-:W-:Y:S01]  /*0550*/  BAR.SYNC.DEFER_BLOCKING 0x0 ;  /* 0x0000000000007b1d */ /* 0x000fe20000010000 */
[----:B------:R-:W-:-:S05]  /*0560*/  ISETP.NE.AND P0, PT, R11, RZ, PT ;  /* 0x000000ff0b00720c */ /* 0x000fca0003f05270 */
[----:B------:R-:W-:Y:S08]  /*0570*/  BSSY.RECONVERGENT B0, `(.L_x_8) ;  /* 0x0000014000007945 */ /* 0x000ff00003800200 */
[----:B------:R-:W-:Y:S05]  /*0580*/  @P0 BRA `(.L_x_9) ;  /* 0x0000000000480947 */ /* 0x000fea0003800000 */
[----:B------:R-:W3:Y:S01]  /*0590*/  S2UR UR5, SR_CgaCtaId ;  /* 0x00000000000579c3 */ /* 0x000ee20000008800 */
[----:B------:R-:W-:Y:S01]  /*05a0*/  UMOV UR4, 0x400 ;  /* 0x0000040000047882 */ /* 0x000fe20000000000 */
[----:B0-----:R-:W0:Y:S06]  /*05b0*/  S2R R5, SR_LANEID ;  /* 0x0000000000057919 */ /* 0x001e2c0000000000 */
[----:B------:R-:W4:Y:S01]  /*05c0*/  LDC.64 R2, c[0x0][0x3b0] ;  /* 0x0000ec00ff027b82 */ /* 0x000f220000000a00 */
[----:B---3--:R-:W-:-:S03]  /*05d0*/  ULEA UR4, UR5, UR4, 0x18 ;  /* 0x0000000405047291 */ /* 0x008fc6000f8ec0ff */
[----:B------:R-:W-:Y:S02]  /*05e0*/  VOTEU.ANY UR5, UPT, PT ;  /* 0x0000000000057886 */ /* 0x000fe400038e0100 */
[----:B------:R-:W0:Y:S01]  /*05f0*/  FLO.U32 R4, UR5 ;  /* 0x0000000500047d00 */ /* 0x000e2200080e0000 */
[----:B------:R-:W-:-:S03]  /*0600*/  UPOPC UR7, UR5 ;  /* 0x00000005000772bf */ /* 0x000fc60008000000 */
[----:B------:R-:W3:Y:S01]  /*0610*/  LDS R0, [UR4+0x2000] ;  /* 0x00200004ff007984 */ /* 0x000ee20008000800 */
[----:B0-----:R-:W-:Y:S02]  /*0620*/  ISETP.EQ.U32.AND P0, PT, R4, R5, PT ;  /* 0x000000050400720c */ /* 0x001fe40003f02070 */
[----:B---3--:R-:W-:-:S11]  /*0630*/  IMAD R5, R0, UR7, RZ ;  /* 0x0000000700057c24 */ /* 0x008fd6000f8e02ff */
[----:B----4-:R-:W3:Y:S01]  /*0640*/  @P0 ATOMG.E.ADD.STRONG.GPU PT, R3, desc[UR8][R2.64], R5 ;  /* 0x80000005020309a8 */ /* 0x010ee200081ef108 */
[----:B------:R-:W0:Y:S02]  /*0650*/  S2R R6, SR_LTMASK ;  /* 0x0000000000067919 */ /* 0x000e240000003900 */
[----:B0-----:R-:W-:-:S06]  /*0660*/  LOP3.LUT R6, R6, UR5, RZ, 0xc0, !PT ;  /* 0x0000000506067c12 */ /* 0x001fcc000f8ec0ff */
[----:B------:R-:W0:Y:S01]  /*0670*/  POPC R6, R6 ;  /* 0x0000000600067309 */ /* 0x000e220000000000 */
[----:B---3--:R-:W0:Y:S02]  /*0680*/  SHFL.IDX PT, R7, R3, R4, 0x1f ;  /* 0x00001f0403077589 */ /* 0x008e2400000e0000 */
[----:B0-----:R-:W-:-:S05]  /*0690*/  IMAD R0, R0, R6, R7 ;  /* 0x0000000600007224 */ /* 0x001fca00078e0207 */
[----:B------:R3:W-:Y:S02]  /*06a0*/  STS [UR4+0x2004], R0 ;  /* 0x00200400ff007988 */ /* 0x0007e40008000804 */
.L_x_9:
[----:B------:R-:W-:Y:S05]  /*06b0*/  BSYNC.RECONVERGENT B0 ;  /* 0x0000000000007941 */ /* 0x000fea0003800200 */
.L_x_8:
[----:B------:R-:W4:Y:S08]  /*06c0*/  S2UR UR5, SR_CgaCtaId ;  /* 0x00000000000579c3 */ /* 0x000f300000008800 */
[----:B------:R-:W-:Y:S06]  /*06d0*/  BAR.SYNC.DEFER_BLOCKING 0x0 ;  /* 0x0000000000007b1d */ /* 0x000fec0000010000 */
[----:B------:R-:W-:-:S02]  /*06e0*/  UMOV UR4, 0x400 ;  /* 0x0000040000047882 */ /* 0x000fc40000000000 */
[----:B----4-:R-:W-:-:S09]  /*06f0*/  ULEA UR4, UR5, UR4, 0x18 ;  /* 0x0000000405047291 */ /* 0x010fd2000f8ec0ff */
[----:B------:R-:W4:Y:S02]  /*0700*/  LDS.64 R6, [UR4+0x2000] ;  /* 0x00200004ff067984 */ /* 0x000f240008000a00 */
[----:B----4-:R-:W-:-:S13]  /*0710*/  ISETP.GE.AND P0, PT, R11, R6, PT ;  /* 0x000000060b00720c */ /* 0x010fda0003f06270 */
[----:B------:R-:W-:Y:S05]  /*0720*/  @P0 EXIT ;  /* 0x000000000000094d */ /* 0x000fea0003800000 */
[----:B0-----:R-:W0:Y:S02]  /*0730*/  LDC.64 R4, c[0x0][0x3a0] ;  /* 0x0000e800ff047b82 */ /* 0x001e240000000a00 */
.L_x_10:
[C---:B---3--:R-:W-:Y:S01]  /*0740*/  LEA R0, R11.reuse, UR4, 0x2 ;  /* 0x000000040b007c11 */ /* 0x048fe2000f8e10ff */
[C---:B----4-:R-:W-:Y:S02]  /*0750*/  IMAD.IADD R3, R11.reuse, 0x1, R7 ;  /* 0x000000010b037824 */ /* 0x050fe400078e0207 */
[----:B------:R-:W-:Y:S02]  /*0760*/  VIADD R11, R11, UR6 ;  /* 0x000000060b0b7c36 */ /* 0x000fe40008000000 */
[----:B------:R-:W3:Y:S01]  /*0770*/  LDS R9, [R0] ;  /* 0x0000000000097984 */ /* 0x000ee20000000800 */
[----:B0-----:R-:W-:Y:S02]  /*0780*/  IMAD.WIDE R2, R3, 0x4, R4 ;  /* 0x0000000403027825 */ /* 0x001fe400078e0204 */
[----:B------:R-:W-:-:S03]  /*0790*/  ISETP.GE.AND P0, PT, R11, R6, PT ;  /* 0x000000060b00720c */ /* 0x000fc60003f06270 */
[----:B---3--:R4:W-:Y:S10]  /*07a0*/  STG.E desc[UR8][R2.64], R9 ;  /* 0x0000000902007986 */ /* 0x0089f4000c101908 */
[----:B------:R-:W-:Y:S05]  /*07b0*/  @!P0 BRA `(.L_x_10) ;  /* 0xfffffffc00e08947 */ /* 0x000fea000383ffff */
[----:B------:R-:W-:Y:S05]  /*07c0*/  EXIT ;  /* 0x000000000000794d */ /* 0x000fea0003800000 */
.L_x_11:
[----:B------:R-:W-:-:S00]  /*07d0*/  BRA `(.L_x_11) ;  /* 0xfffffffc00fc7947 */ /* 0x000fc0000383ffff */
[----:B------:R-:W-:-:S00]  /*07e0*/  NOP ;  /* 0x0000000000007918 */ /* 0x000fc00000000000 */
        /* <DEDUP_REMOVED lines=9> */
.L_x_19:


//--------------------- .text._Z25gpu_global_queuing_kernelPiS_S_S_S_jS_ --------------------------
	.section	.text._Z25gpu_global_queuing_kernelPiS_S_S_S_jS_,"ax",@progbits
	.align	128
        .global         _Z25gpu_global_queuing_kernelPiS_S_S_S_jS_
        .type           _Z25gpu_global_queuing_kernelPiS_S_S_S_jS_,@function
        .size           _Z25gpu_global_queuing_kernelPiS_S_S_S_jS_,(.L_x_20 - _Z25gpu_global_queuing_kernelPiS_S_S_S_jS_)
        .other          _Z25gpu_global_queuing_kernelPiS_S_S_S_jS_,@"STO_CUDA_ENTRY STV_DEFAULT"
_Z25gpu_global_queuing_kernelPiS_S_S_S_jS_:
.text._Z25gpu_global_queuing_kernelPiS_S_S_S_jS_:
[----:B------:R-:W-:Y:S01]  /*0000*/  LDC R1, c[0x0][0x37c] ;  /* 0x0000df00ff017b82 */ /* 0x000fe20000000800 */
[----:B------:R-:W0:Y:S01]  /*0010*/  S2R R0, SR_CTAID.X ;  /* 0x0000000000007919 */ /* 0x000e220000002500 */
[----:B------:R-:W0:Y:S01]  /*0020*/  LDCU UR4, c[0x0][0x360] ;  /* 0x00006c00ff0477ac */ /* 0x000e220008000800 */
[----:B------:R-:W0:Y:S01]  /*0030*/  S2R R3, SR_TID.X ;  /* 0x0000000000037919 */ /* 0x000e220000002100 */
[----:B------:R-:W1:Y:S01]  /*0040*/  LDCU UR5, c[0x0][0x3a8] ;  /* 0x00007500ff0577ac */ /* 0x000e620008000800 */
[----:B0-----:R-:W-:-:S05]  /*0050*/  IMAD R0, R0, UR4, R3 ;  /* 0x0000000400007c24 */ /* 0x001fca000f8e0203 */
[----:B-1----:R-:W-:-:S13]  /*0060*/  ISETP.GE.U32.AND P0, PT, R0, UR5, PT ;  /* 0x0000000500007c0c */ /* 0x002fda000bf06070 */
[----:B------:R-:W-:Y:S05]  /*0070*/  @P0 EXIT ;  /* 0x000000000000094d */ /* 0x000fea0003800000 */
[----:B------:R-:W0:Y:S01]  /*0080*/  LDCU UR5, c[0x0][0x370] ;  /* 0x00006e00ff0577ac */ /* 0x000e220008000800 */
[----:B------:R-:W1:Y:S01]  /*0090*/  LDCU.64 UR6, c[0x0][0x358] ;  /* 0x00006b00ff0677ac */ /* 0x000e620008000a00 */
[----:B0-----:R-:W-:-:S12]  /*00a0*/  UIMAD UR4, UR4, UR5, URZ ;  /* 0x00000005040472a4 */ /* 0x001fd8000f8e02ff */
.L_x_17:
[----:B0-----:R-:W0:Y:S01]  /*00b0*/  LDC.64 R4, c[0x0][0x398] ;  /* 0x0000e600ff047b82 */ /* 0x001e220000000a00 */
[----:B--2---:R-:W2:Y:S07]  /*00c0*/  LDCU UR5, c[0x0][0x3a8] ;  /* 0x00007500ff0577ac */ /* 0x004eae0008000800 */
[----:B------:R-:W3:Y:S01]  /*00d0*/  LDC.64 R2, c[0x0][0x380] ;  /* 0x0000e000ff027b82 */ /* 0x000ee20000000a00 */
[----:B0-----:R-:W-:-:S06]  /*00e0*/  IMAD.WIDE R4, R0, 0x4, R4 ;  /* 0x0000000400047825 */ /* 0x001fcc00078e0204 */
[----:B-1----:R-:W3:Y:S02]  /*00f0*/  LDG.E R5, desc[UR6][R4.64] ;  /* 0x0000000604057981 */ /* 0x002ee4000c1e1900 */
[----:B---3--:R-:W-:-:S05]  /*0100*/  IMAD.WIDE R2, R5, 0x4, R2 ;  /* 0x0000000405027825 */ /* 0x008fca00078e0202 */
[----:B------:R-:W3:Y:S04]  /*0110*/  LDG.E R11, desc[UR6][R2.64] ;  /* 0x00000006020b7981 */ /* 0x000ee8000c1e1900 */
[----:B------:R-:W3:Y:S01]  /*0120*/  LDG.E R6, desc[UR6][R2.64+0x4] ;  /* 0x0000040602067981 */ /* 0x000ee2000c1e1900 */
[----:B------:R-:W-:Y:S01]  /*0130*/  VIADD R0, R0, UR4 ;  /* 0x0000000400007c36 */ /* 0x000fe20008000000 */
[----:B------:R-:W-:Y:S04]  /*0140*/  BSSY.RECONVERGENT B0, `(.L_x_12) ;  /* 0x0000022000007945 */ /* 0x000fe80003800200 */
[----:B--2---:R-:W-:-:S02]  /*0150*/  ISETP.GE.U32.AND P0, PT, R0, UR5, PT ;  /* 0x0000000500007c0c */ /* 0x004fc4000bf06070 */
[----:B---3--:R-:W-:-:S13]  /*0160*/  ISETP.GE.AND P1, PT, R11, R6, PT ;  /* 0x000000060b00720c */ /* 0x008fda0003f26270 */
[----:B------:R-:W-:Y:S05]  /*0170*/  @P1 BRA `(.L_x_13) ;  /* 0x0000000000781947 */ /* 0x000fea0003800000 */
[----:B------:R-:W0:Y:S08]  /*0180*/  LDC.64 R4, c[0x0][0x388] ;  /* 0x0000e200ff047b82 */ /* 0x000e300000000a00 */
[----:B------:R-:W1:Y:S08]  /*0190*/  LDC.64 R6, c[0x0][0x390] ;  /* 0x0000e400ff067b82 */ /* 0x000e700000000a00 */
[----:B------:R-:W2:Y:S02]  /*01a0*/  LDC.64 R8, c[0x0][0x3a0] ;  /* 0x0000e800ff087b82 */ /* 0x000ea40000000a00 */
.L_x_16:
[----:B0-----:R-:W-:-:S05]  /*01b0*/  IMAD.WIDE R12, R11, 0x4, R4 ;  /* 0x000000040b0c7825 */ /* 0x001fca00078e0204 */
[----:B------:R-:W1:Y:S01]  /*01c0*/  LDG.E R19, desc[UR6][R12.64] ;  /* 0x000000060c137981 */ /* 0x000e62000c1e1900 */
[----:B------:R-:W-:Y:S02]  /*01d0*/  IMAD.MOV.U32 R17, RZ, RZ, 0x1 ;  /* 0x00000001ff117424 */ /* 0x000fe400078e00ff */
[----:B-1----:R-:W-:-:S06]  /*01e0*/  IMAD.WIDE R14, R19, 0x4, R6 ;  /* 0x00000004130e7825 */ /* 0x002fcc00078e0206 */
[----:B------:R-:W3:Y:S01]  /*01f0*/  ATOMG.E.EXCH.STRONG.GPU PT, R14, desc[UR6][R14.64], R17 ;  /* 0x800000110e0e79a8 */ /* 0x000ee2000c1ef106 */
[----:B------:R-:W-:Y:S01]  /*0200*/  BSSY.RECONVERGENT B1, `(.L_x_14) ;  /* 0x0000011000017945 */ /* 0x000fe20003800200 */
[----:B---3--:R-:W-:-:S13]  /*0210*/  ISETP.NE.AND P1, PT, R14, RZ, PT ;  /* 0x000000ff0e00720c */ /* 0x008fda0003f25270 */
[----:B------:R-:W-:Y:S05]  /*0220*/  @P1 BRA `(.L_x_15) ;  /* 0x0000000000381947 */ /* 0x000fea0003800000 */
[----:B------:R-:W0:Y:S01]  /*0230*/  S2R R15, SR_LANEID ;  /* 0x00000000000f7919 */ /* 0x000e220000000000 */
[----:B------:R-:W-:Y:S01]  /*0240*/  VOTEU.ANY UR5, UPT, PT ;  /* 0x0000000000057886 */ /* 0x000fe200038e0100 */
[----:B------:R-:W1:Y:S01]  /*0250*/  LDC.64 R12, c[0x0][0x3b0] ;  /* 0x0000ec00ff0c7b82 */ /* 0x000e620000000a00 */
[----:B------:R-:W0:Y:S08]  /*0260*/  FLO.U32 R10, UR5 ;  /* 0x00000005000a7d00 */ /* 0x000e3000080e0000 */
[----:B------:R-:W1:Y:S01]  /*0270*/  POPC R17, UR5 ;  /* 0x0000000500117d09 */ /* 0x000e620008000000 */
[----:B0-----:R-:W-:-:S13]  /*0280*/  ISETP.EQ.U32.AND P1, PT, R10, R15, PT ;  /* 0x0000000f0a00720c */ /* 0x001fda0003f22070 */
[----:B-1----:R-:W3:Y:S01]  /*0290*/  @P1 ATOMG.E.ADD.STRONG.GPU PT, R13, desc[UR6][R12.64], R17 ;  /* 0x800000110c0d19a8 */ /* 0x002ee200081ef106 */
[----:B------:R-:W0:Y:S02]  /*02a0*/  S2R R14, SR_LTMASK ;  /* 0x00000000000e7919 */ /* 0x000e240000003900 */
[----:B0-----:R-:W-:-:S06]  /*02b0*/  LOP3.LUT R16, R14, UR5, RZ, 0xc0, !PT ;  /* 0x000000050e107c12 */ /* 0x001fcc000f8ec0ff */
[----:B------:R-:W0:Y:S01]  /*02c0*/  POPC R16, R16 ;  /* 0x0000001000107309 */ /* 0x000e220000000000 */
[----:B---3--:R-:W0:Y:S02]  /*02d0*/  SHFL.IDX PT, R15, R13, R10, 0x1f ;  /* 0x00001f0a0d0f7589 */ /* 0x008e2400000e0000 */
[----:B0-----:R-:W-:-:S05]  /*02e0*/  IADD3 R15, PT, PT, R15, R16, RZ ;  /* 0x000000100f0f7210 */ /* 0x001fca0007ffe0ff */
[----:B--2---:R-:W-:-:S05]  /*02f0*/  IMAD.WIDE R14, R15, 0x4, R8 ;  /* 0x000000040f0e7825 */ /* 0x004fca00078e0208 */
[----:B------:R0:W-:Y:S02]  /*0300*/  STG.E desc[UR6][R14.64], R19 ;  /* 0x000000130e007986 */ /* 0x0001e4000c101906 */
.L_x_15:
[----:B------:R-:W-:Y:S05]  /*0310*/  BSYNC.RECONVERGENT B1 ;  /* 0x0000000000017941 */ /* 0x000fea0003800200 */
.L_x_14:
[----:B------:R-:W3:Y:S01]  /*0320*/  LDG.E R10, desc[UR6][R2.64+0x4] ;  /* 0x00000406020a7981 */ /* 0x000ee2000c1e1900 */
[----:B------:R-:W-:-:S04]  /*0330*/  IADD3 R11, PT, PT, R11, 0x1, RZ ;  /* 0x000000010b0b7810 */ /* 0x000fc80007ffe0ff */
[----:B---3--:R-:W-:-:S13]  /*0340*/  ISETP.GE.AND P1, PT, R11, R10, PT ;  /* 0x0000000a0b00720c */ /* 0x008fda0003f26270 */
[----:B------:R-:W-:Y:S05]  /*0350*/  @!P1 BRA `(.L_x_16) ;  /* 0xfffffffc00949947 */ /* 0x000fea000383ffff */
.L_x_13:
[----:B------:R-:W-:Y:S05]  /*0360*/  BSYNC.RECONVERGENT B0 ;  /* 0x0000000000007941 */ /* 0x000fea0003800200 */
.L_x_12:
[----:B------:R-:W-:Y:S05]  /*0370*/  @!P0 BRA `(.L_x_17) ;  /* 0xfffffffc004c8947 */ /* 0x000fea000383ffff */
[----:B------:R-:W-:Y:S05]  /*0380*/  EXIT ;  /* 0x000000000000794d */ /* 0x000fea0003800000 */
.L_x_18:
        /* <DEDUP_REMOVED lines=15> */
.L_x_20:


//--------------------- .nv.shared._Z24gpu_block_queuing_kernelPiS_S_S_S_jS_ --------------------------
	.section	.nv.shared._Z24gpu_block_queuing_kernelPiS_S_S_S_jS_,"aw",@nobits
	.sectionflags	@""
	.align	4
.nv.shared._Z24gpu_block_queuing_kernelPiS_S_S_S_jS_:
	.zero		9224


//--------------------- .nv.shared.reserved.0     --------------------------
	.section	.nv.shared.reserved.0,"aw",@nobits
	.weak		__nv_reservedSMEM_offset_0_alias
	.size		__nv_reservedSMEM_offset_0_alias, 0, 64
	.other		__nv_reservedSMEM_offset_0_alias,@"STO_CUDA_RESERVED_SHARED STV_DEFAULT"
__nv_reservedSMEM_offset_0_alias:
	.zero		0
	.zero		64


//--------------------- .nv.constant0._Z24gpu_block_queuing_kernelPiS_S_S_S_jS_ --------------------------
	.section	.nv.constant0._Z24gpu_block_queuing_kernelPiS_S_S_S_jS_,"a",@progbits
	.sectionflags	@""
	.align	4
.nv.constant0._Z24gpu_block_queuing_kernelPiS_S_S_S_jS_:
	.zero		952


//--------------------- .nv.constant0._Z25gpu_global_queuing_kernelPiS_S_S_S_jS_ --------------------------
	.section	.nv.constant0._Z25gpu_global_queuing_kernelPiS_S_S_S_jS_,"a",@progbits
	.sectionflags	@""
	.align	4
.nv.constant0._Z25gpu_global_queuing_kernelPiS_S_S_S_jS_:
	.zero		952


//--------------------- SYMBOLS --------------------------

	.type		.nv.reservedSmem.offset0,@object
	.size		.nv.reservedSmem.offset0,0x4
	.type		.nv.reservedSmem.cap,@object
	.size		.nv.reservedSmem.cap,0x4
